	.headerflags	@"EF_CUDA_TEXMODE_UNIFIED EF_CUDA_64BIT_ADDRESS EF_CUDA_ACCELERATORS EF_CUDA_SM90 EF_CUDA_VIRTUAL_SM(EF_CUDA_SM90)"
	.elftype	@"ET_EXEC"


//--------------------- .nv.info                  --------------------------
	.section	.nv.info,"",@"SHT_CUDA_INFO"
	.align	4


	//----- nvinfo : EIATTR_REGCOUNT
	.align		4
        /*0000*/ 	.byte	0x04, 0x2f
        /*0002*/ 	.short	(.L_1 - .L_0)
	.align		4
.L_0:
        /*0004*/ 	.word	index@(triton_poi_fused_clamp_0)
        /*0008*/ 	.word	0x0000000c


	//----- nvinfo : EIATTR_MIN_STACK_SIZE
	.align		4
.L_1:
        /*000c*/ 	.byte	0x04, 0x12
        /*000e*/ 	.short	(.L_3 - .L_2)
	.align		4
.L_2:
        /*0010*/ 	.word	index@(triton_poi_fused_clamp_0)
        /*0014*/ 	.word	0x00000000


	//----- nvinfo : EIATTR_FRAME_SIZE
	.align		4
.L_3:
        /*0018*/ 	.byte	0x04, 0x11
        /*001a*/ 	.short	(.L_5 - .L_4)
	.align		4
.L_4:
        /*001c*/ 	.word	index@(triton_poi_fused_clamp_0)
        /*0020*/ 	.word	0x00000000


	//----- nvinfo : EIATTR_MIN_STACK_SIZE
	.align		4
.L_5:
        /*0024*/ 	.byte	0x04, 0x12
        /*0026*/ 	.short	(.L_7 - .L_6)
	.align		4
.L_6:
        /*0028*/ 	.word	index@(triton_poi_fused_clamp_0)
        /*002c*/ 	.word	0x00000000
.L_7:


//--------------------- .nv.info.triton_poi_fused_clamp_0 --------------------------
	.section	.nv.info.triton_poi_fused_clamp_0,"",@"SHT_CUDA_INFO"
	.sectionflags	@""
	.align	4


	//----- nvinfo : EIATTR_CUDA_API_VERSION
	.align		4
        /*0000*/ 	.byte	0x04, 0x37
        /*0002*/ 	.short	(.L_9 - .L_8)
.L_8:
        /*0004*/ 	.word	0x0000007c


	//----- nvinfo : EIATTR_KPARAM_INFO
	.align		4
.L_9:
        /*0008*/ 	.byte	0x04, 0x17
        /*000a*/ 	.short	(.L_11 - .L_10)
.L_10:
        /*000c*/ 	.word	0x00000000
        /*0010*/ 	.short	0x0002
        /*0012*/ 	.short	0x0010
        /*0014*/ 	.byte	0x00, 0xf0, 0x11, 0x00


	//----- nvinfo : EIATTR_KPARAM_INFO
	.align		4
.L_11:
        /*0018*/ 	.byte	0x04, 0x17
        /*001a*/ 	.short	(.L_13 - .L_12)
.L_12:
        /*001c*/ 	.word	0x00000000
        /*0020*/ 	.short	0x0001
        /*0022*/ 	.short	0x0008
        /*0024*/ 	.byte	0x00, 0xf4, 0x21, 0x00


	//----- nvinfo : EIATTR_KPARAM_INFO
	.align		4
.L_13:
        /*0028*/ 	.byte	0x04, 0x17
        /*002a*/ 	.short	(.L_15 - .L_14)
.L_14:
        /*002c*/ 	.word	0x00000000
        /*0030*/ 	.short	0x0000
        /*0032*/ 	.short	0x0000
        /*0034*/ 	.byte	0x00, 0xf4, 0x21, 0x00


	//----- nvinfo : EIATTR_SPARSE_MMA_MASK
	.align		4
.L_15:
        /*0038*/ 	.byte	0x03, 0x50
        /*003a*/ 	.short	0x0000


	//----- nvinfo : EIATTR_MAXREG_COUNT
	.align		4
        /*003c*/ 	.byte	0x03, 0x1b
        /*003e*/ 	.short	0x00ff


	//----- nvinfo : EIATTR_EXIT_INSTR_OFFSETS
	.align		4
        /*0040*/ 	.byte	0x04, 0x1c
        /*0042*/ 	.short	(.L_17 - .L_16)


	//   ....[0]....
.L_16:
        /*0044*/ 	.word	0x00000150


	//   ....[1]....
        /*0048*/ 	.word	0x00000170


	//----- nvinfo : EIATTR_REQNTID
	.align		4
.L_17:
        /*004c*/ 	.byte	0x04, 0x10
        /*004e*/ 	.short	(.L_19 - .L_18)
.L_18:
        /*0050*/ 	.word	0x00000080
        /*0054*/ 	.word	0x00000001
        /*0058*/ 	.word	0x00000001


	//----- nvinfo : EIATTR_CRS_STACK_SIZE
	.align		4
.L_19:
        /*005c*/ 	.byte	0x04, 0x1e
        /*005e*/ 	.short	(.L_21 - .L_20)
.L_20:
        /*0060*/ 	.word	0x00000000


	//----- nvinfo : EIATTR_CBANK_PARAM_SIZE
	.align		4
.L_21:
        /*0064*/ 	.byte	0x03, 0x19
        /*0066*/ 	.short	0x0014


	//----- nvinfo : EIATTR_PARAM_CBANK
	.align		4
        /*0068*/ 	.byte	0x04, 0x0a
        /*006a*/ 	.short	(.L_23 - .L_22)
	.align		4
.L_22:
        /*006c*/ 	.word	index@(.nv.constant0.triton_poi_fused_clamp_0)
        /*0070*/ 	.short	0x0210
        /*0072*/ 	.short	0x0014


	//----- nvinfo : EIATTR_SW_WAR
	.align		4
.L_23:
        /*0074*/ 	.byte	0x04, 0x36
        /*0076*/ 	.short	(.L_25 - .L_24)
.L_24:
        /*0078*/ 	.word	0x00000008
.L_25:


//--------------------- .nv.callgraph             --------------------------
	.section	.nv.callgraph,"",@"SHT_CUDA_CALLGRAPH"
	.align	4
	.sectionentsize	8
	.align		4
        /*0000*/ 	.word	0x00000000
	.align		4
        /*0004*/ 	.word	0xffffffff
	.align		4
        /*0008*/ 	.word	0x00000000
	.align		4
        /*000c*/ 	.word	0xfffffffe
	.align		4
        /*0010*/ 	.word	0x00000000
	.align		4
        /*0014*/ 	.word	0xfffffffd
	.align		4
        /*0018*/ 	.word	0x00000000
	.align		4
        /*001c*/ 	.word	0xfffffffc


//--------------------- .text.triton_poi_fused_clamp_0 --------------------------
	.section	.text.triton_poi_fused_clamp_0,"ax",@progbits
	.align	128
        .global         triton_poi_fused_clamp_0
        .type           triton_poi_fused_clamp_0,@function
        .size           triton_poi_fused_clamp_0,(.L_x_3 - triton_poi_fused_clamp_0)
        .other          triton_poi_fused_clamp_0,@"STO_CUDA_ENTRY STV_DEFAULT"
triton_poi_fused_clamp_0:
.text.triton_poi_fused_clamp_0:
[----:B------:R-:W0:Y:S02]  /*0000*/  LDC R1, c[0x0][0x28] ;  /* 0x00000a00ff017b82 */ /* 0x000e240000000800 */
[----:B------:R-:W1:Y:S01]  /*0010*/  S2R R0, SR_TID.X ;  /* 0x0000000000007919 */ /* 0x000e620000002100 */
[----:B------:R-:W2:Y:S01]  /*0020*/  LDC.64 R4, c[0x0][0x218] ;  /* 0x00008600ff047b82 */ /* 0x000ea20000000a00 */
[----:B------:R-:W-:Y:S01]  /*0030*/  ULDC.64 UR4, c[0x0][0x208] ;  /* 0x0000820000047ab9 */ /* 0x000fe20000000a00 */
[----:B------:R-:W-:Y:S01]  /*0040*/  BSSY B0, `(.L_x_0) ;  /* 0x000000b000007945 */ /* 0x000fe20003800000 */
[----:B------:R-:W3:Y:S01]  /*0050*/  S2R R7, SR_CTAID.X ;  /* 0x0000000000077919 */ /* 0x000ee20000002500 */
[----:B------:R-:W-:Y:S01]  /*0060*/  CS2R R8, SRZ ;  /* 0x0000000000087805 */ /* 0x000fe2000001ff00 */
[----:B-1----:R-:W-:-:S05]  /*0070*/  IMAD.SHL.U32 R0, R0, 0x2, RZ ;  /* 0x0000000200007824 */ /* 0x002fca00078e00ff */
[----:B------:R-:W-:-:S05]  /*0080*/  LOP3.LUT R0, R0, 0xfe, RZ, 0xc0, !PT ;  /* 0x000000fe00007812 */ /* 0x000fca00078ec0ff */
[----:B---3--:R-:W-:-:S05]  /*0090*/  IMAD R7, R7, 0x100, R0 ;  /* 0x0000010007077824 */ /* 0x008fca00078e0200 */
[----:B------:R-:W-:-:S13]  /*00a0*/  ISETP.GE.AND P2, PT, R7, 0x100, PT ;  /* 0x000001000700780c */ /* 0x000fda0003f46270 */
[----:B--2---:R-:W-:Y:S05]  /*00b0*/  @P2 BRA `(.L_x_1) ;  /* 0x00000000000c2947 */ /* 0x004fea0003800000 */
[----:B------:R-:W1:Y:S02]  /*00c0*/  LDC.64 R2, c[0x0][0x210] ;  /* 0x00008400ff027b82 */ /* 0x000e640000000a00 */
[----:B-1----:R-:W-:-:S05]  /*00d0*/  IMAD.WIDE R2, R7, 0x4, R2 ;  /* 0x0000000407027825 */ /* 0x002fca00078e0202 */
[----:B------:R1:W5:Y:S02]  /*00e0*/  LDG.E.64 R8, desc[UR4][R2.64] ;  /* 0x0000000402087981 */ /* 0x000364000c1e1b00 */
.L_x_1:
[----:B------:R-:W-:Y:S05]  /*00f0*/  BSYNC B0 ;  /* 0x0000000000007941 */ /* 0x000fea0003800000 */
.L_x_0:
[C---:B-----5:R-:W-:Y:S01]  /*0100*/  FSETP.GTU.AND P0, PT, R8.reuse, RZ, PT ;  /* 0x000000ff0800720b */ /* 0x060fe20003f0c000 */
[----:B-1----:R-:W-:Y:S01]  /*0110*/  IMAD.WIDE R2, R7, 0x4, R4 ;  /* 0x0000000407027825 */ /* 0x002fe200078e0204 */
[C---:B------:R-:W-:Y:S02]  /*0120*/  FSETP.GTU.AND P1, PT, R9.reuse, RZ, PT ;  /* 0x000000ff0900720b */ /* 0x040fe40003f2c000 */
[----:B------:R-:W-:Y:S02]  /*0130*/  FSEL R8, R8, RZ, P0 ;  /* 0x000000ff08087208 */ /* 0x000fe40000000000 */
[----:B------:R-:W-:Y:S01]  /*0140*/  FSEL R9, R9, RZ, P1 ;  /* 0x000000ff09097208 */ /* 0x000fe20000800000 */
[----:B------:R-:W-:Y:S08]  /*0150*/  @P2 EXIT ;  /* 0x000000000000294d */ /* 0x000ff00003800000 */
[----:B------:R-:W-:Y:S01]  /*0160*/  STG.E.64 desc[UR4][R2.64], R8 ;  /* 0x0000000802007986 */ /* 0x000fe2000c101b04 */
[----:B------:R-:W-:Y:S05]  /*0170*/  EXIT ;  /* 0x000000000000794d */ /* 0x000fea0003800000 */
.L_x_2:
[----:B------:R-:W-:-:S00]  /*0180*/  BRA `(.L_x_2) ;  /* 0xfffffffc00fc7947 */ /* 0x000fc0000383ffff */
[----:B------:R-:W-:-:S00]  /*0190*/  NOP ;  /* 0x0000000000007918 */ /* 0x000fc00000000000 */
        /* <DEDUP_REMOVED lines=14> */
.L_x_3:


//--------------------- .nv.constant0.triton_poi_fused_clamp_0 --------------------------
	.section	.nv.constant0.triton_poi_fused_clamp_0,"a",@progbits
	.sectionflags	@""
	.align	4
.nv.constant0.triton_poi_fused_clamp_0:
	.zero		548
